//
// Generated by NVIDIA NVVM Compiler
//
// Compiler Build ID: CL-36424714
// Cuda compilation tools, release 13.0, V13.0.88
// Based on NVVM 20.0.0
//

.version 9.0
.target sm_100
.address_size 64

	// .globl	_Z7calDistPfS_S_ll

.visible .entry _Z7calDistPfS_S_ll(
	.param .u64 .ptr .align 1 _Z7calDistPfS_S_ll_param_0,
	.param .u64 .ptr .align 1 _Z7calDistPfS_S_ll_param_1,
	.param .u64 .ptr .align 1 _Z7calDistPfS_S_ll_param_2,
	.param .u64 _Z7calDistPfS_S_ll_param_3,
	.param .u64 _Z7calDistPfS_S_ll_param_4
)
{


	ret;

}


// ===== COMPILED SASS (sm_100) =====

	.target	sm_100

	.elftype	@"ET_EXEC"


//--------------------- .note.nv.tkinfo           --------------------------
	.section	.note.nv.tkinfo,"",@"SHT_NOTE"
	.sectionflags	@"SHF_NOTE_NV_TKINFO"
	.tkinfo
        /*0018*/ 	.word	0x00000002
        /*0030*/ 	.string	""
        /*0030*/ 	.string	"ptxas"
        /*0030*/ 	.string	"Cuda compilation tools, release 13.0, V13.0.88"
        /*0030*/ 	.string	"Build cuda_13.0.r13.0/compiler.36424714_0"
        /*0030*/ 	.string	"-arch sm_100 -m 64 "



//--------------------- .note.nv.cuinfo           --------------------------
	.section	.note.nv.cuinfo,"",@"SHT_NOTE"
	.sectionflags	@"SHF_NOTE_NV_CUINFO"
        /*0018*/ 	.short	0x0002
        /*001a*/ 	.short	0x0064
        /*001c*/ 	.short	0x0082
	.zero		2


//--------------------- .nv.info                  --------------------------
	.section	.nv.info,"",@"SHT_CUDA_INFO"
	.align	4


	//----- nvinfo : EIATTR_REGCOUNT
	.align		4
        /*0000*/ 	.byte	0x04, 0x2f
        /*0002*/ 	.short	(.L_1 - .L_0)
	.align		4
.L_0:
        /*0004*/ 	.word	index@(_Z7calDistPfS_S_ll)
        /*0008*/ 	.word	0x00000004


	//----- nvinfo : EIATTR_FRAME_SIZE
	.align		4
.L_1:
        /*000c*/ 	.byte	0x04, 0x11
        /*000e*/ 	.short	(.L_3 - .L_2)
	.align		4
.L_2:
        /*0010*/ 	.word	index@(_Z7calDistPfS_S_ll)
        /*0014*/ 	.word	0x00000000


	//----- nvinfo : EIATTR_MIN_STACK_SIZE
	.align		4
.L_3:
        /*0018*/ 	.byte	0x04, 0x12
        /*001a*/ 	.short	(.L_5 - .L_4)
	.align		4
.L_4:
        /*001c*/ 	.word	index@(_Z7calDistPfS_S_ll)
        /*0020*/ 	.word	0x00000000
.L_5:


//--------------------- .nv.compat                --------------------------
	.section	.nv.compat,"",@"SHT_CUDA_COMPAT_INFO"
	.align	4
        /*0000*/ 	.byte	0x02, 0x09, 0x00, 0x00, 0x02, 0x02, 0x01, 0x00, 0x02, 0x05, 0x05, 0x00, 0x03, 0x07, 0x01, 0x01
        /*0010*/ 	.byte	0x02, 0x03, 0x00, 0x00, 0x02, 0x06, 0x01, 0x00, 0x04, 0x0b, 0x08, 0x00, 0x09, 0x00, 0x00, 0x00
        /*0020*/ 	.byte	0x00, 0x00, 0x00, 0x00


//--------------------- .nv.info._Z7calDistPfS_S_ll --------------------------
	.section	.nv.info._Z7calDistPfS_S_ll,"",@"SHT_CUDA_INFO"
	.sectionflags	@""
	.align	4


	//----- nvinfo : EIATTR_CUDA_API_VERSION
	.align		4
        /*0000*/ 	.byte	0x04, 0x37
        /*0002*/ 	.short	(.L_7 - .L_6)
.L_6:
        /*0004*/ 	.word	0x00000082


	//----- nvinfo : EIATTR_KPARAM_INFO
	.align		4
.L_7:
        /*0008*/ 	.byte	0x04, 0x17
        /*000a*/ 	.short	(.L_9 - .L_8)
.L_8:
        /*000c*/ 	.word	0x00000000
        /*0010*/ 	.short	0x0004
        /*0012*/ 	.short	0x0020
        /*0014*/ 	.byte	0x00, 0xf0, 0x21, 0x00


	//----- nvinfo : EIATTR_KPARAM_INFO
	.align		4
.L_9:
        /*0018*/ 	.byte	0x04, 0x17
        /*001a*/ 	.short	(.L_11 - .L_10)
.L_10:
        /*001c*/ 	.word	0x00000000
        /*0020*/ 	.short	0x0003
        /*0022*/ 	.short	0x0018
        /*0024*/ 	.byte	0x00, 0xf0, 0x21, 0x00


	//----- nvinfo : EIATTR_KPARAM_INFO
	.align		4
.L_11:
        /*0028*/ 	.byte	0x04, 0x17
        /*002a*/ 	.short	(.L_13 - .L_12)
.L_12:
        /*002c*/ 	.word	0x00000000
        /*0030*/ 	.short	0x0002
        /*0032*/ 	.short	0x0010
        /*0034*/ 	.byte	0x00, 0xf5, 0x21, 0x00


	//----- nvinfo : EIATTR_KPARAM_INFO
	.align		4
.L_13:
        /*0038*/ 	.byte	0x04, 0x17
        /*003a*/ 	.short	(.L_15 - .L_14)
.L_14:
        /*003c*/ 	.word	0x00000000
        /*0040*/ 	.short	0x0001
        /*0042*/ 	.short	0x0008
        /*0044*/ 	.byte	0x00, 0xf5, 0x21, 0x00


	//----- nvinfo : EIATTR_KPARAM_INFO
	.align		4
.L_15:
        /*0048*/ 	.byte	0x04, 0x17
        /*004a*/ 	.short	(.L_17 - .L_16)
.L_16:
        /*004c*/ 	.word	0x00000000
        /*0050*/ 	.short	0x0000
        /*0052*/ 	.short	0x0000
        /*0054*/ 	.byte	0x00, 0xf5, 0x21, 0x00


	//----- nvinfo : EIATTR_SPARSE_MMA_MASK
	.align		4
.L_17:
        /*0058*/ 	.byte	0x03, 0x50
        /*005a*/ 	.short	0x0000


	//----- nvinfo : EIATTR_MAXREG_COUNT
	.align		4
        /*005c*/ 	.byte	0x03, 0x1b
        /*005e*/ 	.short	0x00ff


	//----- nvinfo : EIATTR_MERCURY_ISA_VERSION
	.align		4
        /*0060*/ 	.byte	0x03, 0x5f
        /*0062*/ 	.short	0x0101


	//----- nvinfo : EIATTR_VRC_CTA_INIT_COUNT
	.align		4
        /*0064*/ 	.byte	0x02, 0x4a
	.zero		1
	.zero		1


	//----- nvinfo : EIATTR_EXIT_INSTR_OFFSETS
	.align		4
        /*0068*/ 	.byte	0x04, 0x1c
        /*006a*/ 	.short	(.L_19 - .L_18)


	//   ....[0]....
.L_18:
        /*006c*/ 	.word	0x00000010


	//----- nvinfo : EIATTR_CBANK_PARAM_SIZE
	.align		4
.L_19:
        /*0070*/ 	.byte	0x03, 0x19
        /*0072*/ 	.short	0x0028


	//----- nvinfo : EIATTR_PARAM_CBANK
	.align		4
        /*0074*/ 	.byte	0x04, 0x0a
        /*0076*/ 	.short	(.L_21 - .L_20)
	.align		4
.L_20:
        /*0078*/ 	.word	index@(.nv.constant0._Z7calDistPfS_S_ll)
        /*007c*/ 	.short	0x0380
        /*007e*/ 	.short	0x0028


	//----- nvinfo : EIATTR_SW_WAR
	.align		4
.L_21:
        /*0080*/ 	.byte	0x04, 0x36
        /*0082*/ 	.short	(.L_23 - .L_22)
.L_22:
        /*0084*/ 	.word	0x00000008
.L_23:


//--------------------- .nv.callgraph             --------------------------
	.section	.nv.callgraph,"",@"SHT_CUDA_CALLGRAPH"
	.align	4
	.sectionentsize	8
	.align		4
        /*0000*/ 	.word	0x00000000
	.align		4
        /*0004*/ 	.word	0xffffffff
	.align		4
        /*0008*/ 	.word	0x00000000
	.align		4
        /*000c*/ 	.word	0xfffffffe
	.align		4
        /*0010*/ 	.word	0x00000000
	.align		4
        /*0014*/ 	.word	0xfffffffd
	.align		4
        /*0018*/ 	.word	0x00000000
	.align		4
        /*001c*/ 	.word	0xfffffffc


//--------------------- .text._Z7calDistPfS_S_ll  --------------------------
	.section	.text._Z7calDistPfS_S_ll,"ax",@progbits
	.align	128
        .global         _Z7calDistPfS_S_ll
        .type           _Z7calDistPfS_S_ll,@function
        .size           _Z7calDistPfS_S_ll,(.L_x_1 - _Z7calDistPfS_S_ll)
        .other          _Z7calDistPfS_S_ll,@"STO_CUDA_ENTRY STV_DEFAULT"
_Z7calDistPfS_S_ll:
.text._Z7calDistPfS_S_ll:
[----:B------:R-:W-:Y:S01]  /*0000*/  LDC R1, c[0x0][0x37c] ;  /* 0x0000df00ff017b82 */ /* 0x000fe20000000800 */
[----:B------:R-:W-:Y:S05]  /*0010*/  EXIT ;  /* 0x000000000000794d */ /* 0x000fea0003800000 */
.L_x_0:
[----:B------:R-:W-:-:S00]  /*0020*/  BRA `(.L_x_0) ;  /* 0xfffffffc00fc7947 */ /* 0x000fc0000383ffff */
[----:B------:R-:W-:-:S00]  /*0030*/  NOP ;  /* 0x0000000000007918 */ /* 0x000fc00000000000 */
        /* <DEDUP_REMOVED lines=12> */
.L_x_1:


//--------------------- .nv.shared.reserved.0     --------------------------
	.section	.nv.shared.reserved.0,"aw",@nobits
	.weak		__nv_reservedSMEM_offset_0_alias
	.size		__nv_reservedSMEM_offset_0_alias, 0, 64
	.other		__nv_reservedSMEM_offset_0_alias,@"STO_CUDA_RESERVED_SHARED STV_DEFAULT"
__nv_reservedSMEM_offset_0_alias:
	.zero		0
	.zero		64


//--------------------- .nv.constant0._Z7calDistPfS_S_ll --------------------------
	.section	.nv.constant0._Z7calDistPfS_S_ll,"a",@progbits
	.sectionflags	@""
	.align	4
.nv.constant0._Z7calDistPfS_S_ll:
	.zero		936


//--------------------- SYMBOLS --------------------------

	.type		.nv.reservedSmem.offset0,@object
	.size		.nv.reservedSmem.offset0,0x4
